//
// Generated by NVIDIA NVVM Compiler
//
// Compiler Build ID: CL-36424714
// Cuda compilation tools, release 13.0, V13.0.88
// Based on NVVM 20.0.0
//

.version 9.0
.target sm_100
.address_size 64

	// .globl	_Z6MatAddPA2_fS0_S0_
.extern .func  (.param .b32 func_retval0) vprintf
(
	.param .b64 vprintf_param_0,
	.param .b64 vprintf_param_1
)
;
.global .align 4 .b8 precalc_xorwow_matrix[102400];
.global .align 4 .b8 precalc_xorwow_offset_matrix[102400];
.global .align 4 .b8 mrg32k3aM1[2304];
.global .align 4 .b8 mrg32k3aM2[2304];
.global .align 4 .b8 mrg32k3aM1SubSeq[2016];
.global .align 4 .b8 mrg32k3aM2SubSeq[2016];
.global .align 4 .b8 mrg32k3aM1Seq[2304];
.global .align 4 .b8 mrg32k3aM2Seq[2304];
.const .align 8 .b8 __cr_lgamma_table[72];
.global .align 1 .b8 _ZN34_INTERNAL_84cf53c8_4_k_cu_0ab7166c4cuda3std3__45__cpo5beginE[1];
.global .align 1 .b8 _ZN34_INTERNAL_84cf53c8_4_k_cu_0ab7166c4cuda3std3__45__cpo3endE[1];
.global .align 1 .b8 _ZN34_INTERNAL_84cf53c8_4_k_cu_0ab7166c4cuda3std3__45__cpo6cbeginE[1];
.global .align 1 .b8 _ZN34_INTERNAL_84cf53c8_4_k_cu_0ab7166c4cuda3std3__45__cpo4cendE[1];
.global .align 1 .b8 _ZN34_INTERNAL_84cf53c8_4_k_cu_0ab7166c4cuda3std3__45__cpo6rbeginE[1];
.global .align 1 .b8 _ZN34_INTERNAL_84cf53c8_4_k_cu_0ab7166c4cuda3std3__45__cpo4rendE[1];
.global .align 1 .b8 _ZN34_INTERNAL_84cf53c8_4_k_cu_0ab7166c4cuda3std3__45__cpo7crbeginE[1];
.global .align 1 .b8 _ZN34_INTERNAL_84cf53c8_4_k_cu_0ab7166c4cuda3std3__45__cpo5crendE[1];
.global .align 1 .b8 _ZN34_INTERNAL_84cf53c8_4_k_cu_0ab7166c4cuda3std3__436_GLOBAL__N__84cf53c8_4_k_cu_0ab7166c6ignoreE[1];
.global .align 1 .b8 _ZN34_INTERNAL_84cf53c8_4_k_cu_0ab7166c4cuda3std3__419piecewise_constructE[1];
.global .align 1 .b8 _ZN34_INTERNAL_84cf53c8_4_k_cu_0ab7166c4cuda3std3__48in_placeE[1];
.global .align 1 .b8 _ZN34_INTERNAL_84cf53c8_4_k_cu_0ab7166c4cuda3std3__420unreachable_sentinelE[1];
.global .align 1 .b8 _ZN34_INTERNAL_84cf53c8_4_k_cu_0ab7166c4cuda3std3__47nulloptE[1];
.global .align 1 .b8 _ZN34_INTERNAL_84cf53c8_4_k_cu_0ab7166c4cuda3std3__48unexpectE[1];
.global .align 1 .b8 _ZN34_INTERNAL_84cf53c8_4_k_cu_0ab7166c4cuda3std6ranges3__45__cpo4swapE[1];
.global .align 1 .b8 _ZN34_INTERNAL_84cf53c8_4_k_cu_0ab7166c4cuda3std6ranges3__45__cpo9iter_moveE[1];
.global .align 1 .b8 _ZN34_INTERNAL_84cf53c8_4_k_cu_0ab7166c4cuda3std6ranges3__45__cpo5beginE[1];
.global .align 1 .b8 _ZN34_INTERNAL_84cf53c8_4_k_cu_0ab7166c4cuda3std6ranges3__45__cpo3endE[1];
.global .align 1 .b8 _ZN34_INTERNAL_84cf53c8_4_k_cu_0ab7166c4cuda3std6ranges3__45__cpo6cbeginE[1];
.global .align 1 .b8 _ZN34_INTERNAL_84cf53c8_4_k_cu_0ab7166c4cuda3std6ranges3__45__cpo4cendE[1];
.global .align 1 .b8 _ZN34_INTERNAL_84cf53c8_4_k_cu_0ab7166c4cuda3std6ranges3__45__cpo7advanceE[1];
.global .align 1 .b8 _ZN34_INTERNAL_84cf53c8_4_k_cu_0ab7166c4cuda3std6ranges3__45__cpo9iter_swapE[1];
.global .align 1 .b8 _ZN34_INTERNAL_84cf53c8_4_k_cu_0ab7166c4cuda3std6ranges3__45__cpo4nextE[1];
.global .align 1 .b8 _ZN34_INTERNAL_84cf53c8_4_k_cu_0ab7166c4cuda3std6ranges3__45__cpo4prevE[1];
.global .align 1 .b8 _ZN34_INTERNAL_84cf53c8_4_k_cu_0ab7166c4cuda3std6ranges3__45__cpo4dataE[1];
.global .align 1 .b8 _ZN34_INTERNAL_84cf53c8_4_k_cu_0ab7166c4cuda3std6ranges3__45__cpo5cdataE[1];
.global .align 1 .b8 _ZN34_INTERNAL_84cf53c8_4_k_cu_0ab7166c4cuda3std6ranges3__45__cpo4sizeE[1];
.global .align 1 .b8 _ZN34_INTERNAL_84cf53c8_4_k_cu_0ab7166c4cuda3std6ranges3__45__cpo5ssizeE[1];
.global .align 1 .b8 _ZN34_INTERNAL_84cf53c8_4_k_cu_0ab7166c4cuda3std6ranges3__45__cpo8distanceE[1];
.global .align 1 .b8 _ZN34_INTERNAL_84cf53c8_4_k_cu_0ab7166c6thrust24THRUST_300001_SM_1000_NS8cuda_cub3parE[1];
.global .align 1 .b8 _ZN34_INTERNAL_84cf53c8_4_k_cu_0ab7166c6thrust24THRUST_300001_SM_1000_NS8cuda_cub10par_nosyncE[1];
.global .align 1 .b8 _ZN34_INTERNAL_84cf53c8_4_k_cu_0ab7166c6thrust24THRUST_300001_SM_1000_NS6system6detail10sequential3seqE[1];
.global .align 1 .b8 _ZN34_INTERNAL_84cf53c8_4_k_cu_0ab7166c6thrust24THRUST_300001_SM_1000_NS6system3cpp3parE[1];
.global .align 1 .b8 _ZN34_INTERNAL_84cf53c8_4_k_cu_0ab7166c6thrust24THRUST_300001_SM_1000_NS12placeholders2_1E[1];
.global .align 1 .b8 _ZN34_INTERNAL_84cf53c8_4_k_cu_0ab7166c6thrust24THRUST_300001_SM_1000_NS12placeholders2_2E[1];
.global .align 1 .b8 _ZN34_INTERNAL_84cf53c8_4_k_cu_0ab7166c6thrust24THRUST_300001_SM_1000_NS12placeholders2_3E[1];
.global .align 1 .b8 _ZN34_INTERNAL_84cf53c8_4_k_cu_0ab7166c6thrust24THRUST_300001_SM_1000_NS12placeholders2_4E[1];
.global .align 1 .b8 _ZN34_INTERNAL_84cf53c8_4_k_cu_0ab7166c6thrust24THRUST_300001_SM_1000_NS12placeholders2_5E[1];
.global .align 1 .b8 _ZN34_INTERNAL_84cf53c8_4_k_cu_0ab7166c6thrust24THRUST_300001_SM_1000_NS12placeholders2_6E[1];
.global .align 1 .b8 _ZN34_INTERNAL_84cf53c8_4_k_cu_0ab7166c6thrust24THRUST_300001_SM_1000_NS12placeholders2_7E[1];
.global .align 1 .b8 _ZN34_INTERNAL_84cf53c8_4_k_cu_0ab7166c6thrust24THRUST_300001_SM_1000_NS12placeholders2_8E[1];
.global .align 1 .b8 _ZN34_INTERNAL_84cf53c8_4_k_cu_0ab7166c6thrust24THRUST_300001_SM_1000_NS12placeholders2_9E[1];
.global .align 1 .b8 _ZN34_INTERNAL_84cf53c8_4_k_cu_0ab7166c6thrust24THRUST_300001_SM_1000_NS12placeholders3_10E[1];
.global .align 1 .b8 _ZN34_INTERNAL_84cf53c8_4_k_cu_0ab7166c6thrust24THRUST_300001_SM_1000_NS3seqE[1];
.global .align 1 .b8 _ZN34_INTERNAL_84cf53c8_4_k_cu_0ab7166c6thrust24THRUST_300001_SM_1000_NS6deviceE[1];
.global .align 1 .b8 $str[21] = {105, 58, 32, 37, 100, 32, 61, 32, 37, 100, 32, 42, 32, 37, 100, 32, 43, 32, 37, 100};

.visible .entry _Z6MatAddPA2_fS0_S0_(
	.param .u64 .ptr .align 1 _Z6MatAddPA2_fS0_S0__param_0,
	.param .u64 .ptr .align 1 _Z6MatAddPA2_fS0_S0__param_1,
	.param .u64 .ptr .align 1 _Z6MatAddPA2_fS0_S0__param_2
)
{
	.local .align 16 .b8 	__local_depot0[16];
	.reg .b64 	%SP;
	.reg .b64 	%SPL;
	.reg .pred 	%p<4>;
	.reg .b32 	%r<12>;
	.reg .b32 	%f<4>;
	.reg .b64 	%rd<19>;

	mov.u64 	%SPL, __local_depot0;
	cvta.local.u64 	%SP, %SPL;
	ld.param.u64 	%rd1, [_Z6MatAddPA2_fS0_S0__param_0];
	ld.param.u64 	%rd2, [_Z6MatAddPA2_fS0_S0__param_1];
	ld.param.u64 	%rd3, [_Z6MatAddPA2_fS0_S0__param_2];
	add.u64 	%rd4, %SP, 0;
	add.u64 	%rd5, %SPL, 0;
	mov.u32 	%r3, %ctaid.x;
	mov.u32 	%r4, %ntid.x;
	mov.u32 	%r5, %tid.x;
	mad.lo.s32 	%r1, %r3, %r4, %r5;
	st.local.v4.u32 	[%rd5], {%r1, %r3, %r4, %r5};
	mov.u64 	%rd6, $str;
	cvta.global.u64 	%rd7, %rd6;
	{ // callseq 0, 0
	.param .b64 param0;
	st.param.b64 	[param0], %rd7;
	.param .b64 param1;
	st.param.b64 	[param1], %rd4;
	.param .b32 retval0;
	call.uni (retval0), 
	vprintf, 
	(
	param0, 
	param1
	);
	ld.param.b32 	%r6, [retval0];
	} // callseq 0
	mov.u32 	%r8, %ctaid.y;
	mov.u32 	%r9, %ntid.y;
	mov.u32 	%r10, %tid.y;
	mad.lo.s32 	%r11, %r8, %r9, %r10;
	setp.gt.s32 	%p1, %r1, 1;
	setp.gt.u32 	%p2, %r11, 1;
	or.pred  	%p3, %p1, %p2;
	@%p3 bra 	$L__BB0_2;
	cvta.to.global.u64 	%rd8, %rd1;
	cvta.to.global.u64 	%rd9, %rd2;
	cvta.to.global.u64 	%rd10, %rd3;
	mul.wide.s32 	%rd11, %r1, 8;
	add.s64 	%rd12, %rd8, %rd11;
	mul.wide.u32 	%rd13, %r11, 4;
	add.s64 	%rd14, %rd12, %rd13;
	ld.global.f32 	%f1, [%rd14];
	add.s64 	%rd15, %rd9, %rd11;
	add.s64 	%rd16, %rd15, %rd13;
	ld.global.f32 	%f2, [%rd16];
	add.f32 	%f3, %f1, %f2;
	add.s64 	%rd17, %rd10, %rd11;
	add.s64 	%rd18, %rd17, %rd13;
	st.global.f32 	[%rd18], %f3;
$L__BB0_2:
	ret;

}
	// .globl	_ZN3cub18CUB_300001_SM_10006detail11EmptyKernelIvEEvv
.visible .entry _ZN3cub18CUB_300001_SM_10006detail11EmptyKernelIvEEvv()
{


	ret;

}


// ===== COMPILED SASS (sm_100) =====

	.target	sm_100

	.elftype	@"ET_EXEC"


//--------------------- .note.nv.tkinfo           --------------------------
	.section	.note.nv.tkinfo,"",@"SHT_NOTE"
	.sectionflags	@"SHF_NOTE_NV_TKINFO"
	.tkinfo
        /*0018*/ 	.word	0x00000002
        /*0030*/ 	.string	""
        /*0030*/ 	.string	"ptxas"
        /*0030*/ 	.string	"Cuda compilation tools, release 13.0, V13.0.88"
        /*0030*/ 	.string	"Build cuda_13.0.r13.0/compiler.36424714_0"
        /*0030*/ 	.string	"-arch sm_100 -m 64 "



//--------------------- .note.nv.cuinfo           --------------------------
	.section	.note.nv.cuinfo,"",@"SHT_NOTE"
	.sectionflags	@"SHF_NOTE_NV_CUINFO"
        /*0018*/ 	.short	0x0002
        /*001a*/ 	.short	0x0064
        /*001c*/ 	.short	0x0082
	.zero		2


//--------------------- .nv.info                  --------------------------
	.section	.nv.info,"",@"SHT_CUDA_INFO"
	.align	4


	//----- nvinfo : EIATTR_REGCOUNT
	.align		4
        /*0000*/ 	.byte	0x04, 0x2f
        /*0002*/ 	.short	(.L_56 - .L_55)
	.align		4
.L_55:
        /*0004*/ 	.word	index@(_Z6MatAddPA2_fS0_S0_)
        /*0008*/ 	.word	0x00000018


	//----- nvinfo : EIATTR_FRAME_SIZE
	.align		4
.L_56:
        /*000c*/ 	.byte	0x04, 0x11
        /*000e*/ 	.short	(.L_58 - .L_57)
	.align		4
.L_57:
        /*0010*/ 	.word	index@(_Z6MatAddPA2_fS0_S0_)
        /*0014*/ 	.word	0x00000010


	//----- nvinfo : EIATTR_REGCOUNT
	.align		4
.L_58:
        /*0018*/ 	.byte	0x04, 0x2f
        /*001a*/ 	.short	(.L_60 - .L_59)
	.align		4
.L_59:
        /*001c*/ 	.word	index@(_ZN3cub18CUB_300001_SM_10006detail11EmptyKernelIvEEvv)
        /*0020*/ 	.word	0x00000004


	//----- nvinfo : EIATTR_FRAME_SIZE
	.align		4
.L_60:
        /*0024*/ 	.byte	0x04, 0x11
        /*0026*/ 	.short	(.L_62 - .L_61)
	.align		4
.L_61:
        /*0028*/ 	.word	index@(_ZN3cub18CUB_300001_SM_10006detail11EmptyKernelIvEEvv)
        /*002c*/ 	.word	0x00000000


	//----- nvinfo : EIATTR_MIN_STACK_SIZE
	.align		4
.L_62:
        /*0030*/ 	.byte	0x04, 0x12
        /*0032*/ 	.short	(.L_64 - .L_63)
	.align		4
.L_63:
        /*0034*/ 	.word	index@(_ZN3cub18CUB_300001_SM_10006detail11EmptyKernelIvEEvv)
        /*0038*/ 	.word	0x00000000


	//----- nvinfo : EIATTR_MIN_STACK_SIZE
	.align		4
.L_64:
        /*003c*/ 	.byte	0x04, 0x12
        /*003e*/ 	.short	(.L_66 - .L_65)
	.align		4
.L_65:
        /*0040*/ 	.word	index@(_Z6MatAddPA2_fS0_S0_)
        /*0044*/ 	.word	0x00000010
.L_66:


//--------------------- .nv.compat                --------------------------
	.section	.nv.compat,"",@"SHT_CUDA_COMPAT_INFO"
	.align	4
        /*0000*/ 	.byte	0x02, 0x09, 0x00, 0x00, 0x02, 0x02, 0x01, 0x00, 0x02, 0x05, 0x05, 0x00, 0x03, 0x07, 0x01, 0x01
        /*0010*/ 	.byte	0x02, 0x03, 0x00, 0x00, 0x02, 0x06, 0x01, 0x00, 0x04, 0x0b, 0x08, 0x00, 0x09, 0x00, 0x00, 0x00
        /*0020*/ 	.byte	0x00, 0x00, 0x00, 0x00


//--------------------- .nv.info._ZN3cub18CUB_300001_SM_10006detail11EmptyKernelIvEEvv --------------------------
	.section	.nv.info._ZN3cub18CUB_300001_SM_10006detail11EmptyKernelIvEEvv,"",@"SHT_CUDA_INFO"
	.sectionflags	@""
	.align	4


	//----- nvinfo : EIATTR_CUDA_API_VERSION
	.align		4
        /*0000*/ 	.byte	0x04, 0x37
        /*0002*/ 	.short	(.L_68 - .L_67)
.L_67:
        /*0004*/ 	.word	0x00000082


	//----- nvinfo : EIATTR_SPARSE_MMA_MASK
	.align		4
.L_68:
        /*0008*/ 	.byte	0x03, 0x50
        /*000a*/ 	.short	0x0000


	//----- nvinfo : EIATTR_MAXREG_COUNT
	.align		4
        /*000c*/ 	.byte	0x03, 0x1b
        /*000e*/ 	.short	0x00ff


	//----- nvinfo : EIATTR_MERCURY_ISA_VERSION
	.align		4
        /*0010*/ 	.byte	0x03, 0x5f
        /*0012*/ 	.short	0x0101


	//----- nvinfo : EIATTR_VRC_CTA_INIT_COUNT
	.align		4
        /*0014*/ 	.byte	0x02, 0x4a
	.zero		1
	.zero		1


	//----- nvinfo : EIATTR_EXIT_INSTR_OFFSETS
	.align		4
        /*0018*/ 	.byte	0x04, 0x1c
        /*001a*/ 	.short	(.L_70 - .L_69)


	//   ....[0]....
.L_69:
        /*001c*/ 	.word	0x00000010


	//----- nvinfo : EIATTR_SW_WAR
	.align		4
.L_70:
        /*0020*/ 	.byte	0x04, 0x36
        /*0022*/ 	.short	(.L_72 - .L_71)
.L_71:
        /*0024*/ 	.word	0x00000008
.L_72:


//--------------------- .nv.info._Z6MatAddPA2_fS0_S0_ --------------------------
	.section	.nv.info._Z6MatAddPA2_fS0_S0_,"",@"SHT_CUDA_INFO"
	.sectionflags	@""
	.align	4


	//----- nvinfo : EIATTR_CUDA_API_VERSION
	.align		4
        /*0000*/ 	.byte	0x04, 0x37
        /*0002*/ 	.short	(.L_74 - .L_73)
.L_73:
        /*0004*/ 	.word	0x00000082


	//----- nvinfo : EIATTR_KPARAM_INFO
	.align		4
.L_74:
        /*0008*/ 	.byte	0x04, 0x17
        /*000a*/ 	.short	(.L_76 - .L_75)
.L_75:
        /*000c*/ 	.word	0x00000000
        /*0010*/ 	.short	0x0002
        /*0012*/ 	.short	0x0010
        /*0014*/ 	.byte	0x00, 0xf5, 0x21, 0x00


	//----- nvinfo : EIATTR_KPARAM_INFO
	.align		4
.L_76:
        /*0018*/ 	.byte	0x04, 0x17
        /*001a*/ 	.short	(.L_78 - .L_77)
.L_77:
        /*001c*/ 	.word	0x00000000
        /*0020*/ 	.short	0x0001
        /*0022*/ 	.short	0x0008
        /*0024*/ 	.byte	0x00, 0xf5, 0x21, 0x00


	//----- nvinfo : EIATTR_KPARAM_INFO
	.align		4
.L_78:
        /*0028*/ 	.byte	0x04, 0x17
        /*002a*/ 	.short	(.L_80 - .L_79)
.L_79:
        /*002c*/ 	.word	0x00000000
        /*0030*/ 	.short	0x0000
        /*0032*/ 	.short	0x0000
        /*0034*/ 	.byte	0x00, 0xf5, 0x21, 0x00


	//----- nvinfo : EIATTR_SPARSE_MMA_MASK
	.align		4
.L_80:
        /*0038*/ 	.byte	0x03, 0x50
        /*003a*/ 	.short	0x0000


	//----- nvinfo : EIATTR_MAXREG_COUNT
	.align		4
        /*003c*/ 	.byte	0x03, 0x1b
        /*003e*/ 	.short	0x00ff


	//----- nvinfo : EIATTR_EXTERNS
	.align		4
        /*0040*/ 	.byte	0x04, 0x0f
        /*0042*/ 	.short	(.L_82 - .L_81)


	//   ....[0]....
	.align		4
.L_81:
        /*0044*/ 	.word	index@(vprintf)


	//----- nvinfo : EIATTR_MERCURY_ISA_VERSION
	.align		4
.L_82:
        /*0048*/ 	.byte	0x03, 0x5f
        /*004a*/ 	.short	0x0101


	//----- nvinfo : EIATTR_VRC_CTA_INIT_COUNT
	.align		4
        /*004c*/ 	.byte	0x02, 0x4a
	.zero		1
	.zero		1


	//----- nvinfo : EIATTR_SYSCALL_OFFSETS
	.align		4
        /*0050*/ 	.byte	0x04, 0x46
        /*0052*/ 	.short	(.L_84 - .L_83)


	//   ....[0]....
.L_83:
        /*0054*/ 	.word	0x00000110


	//----- nvinfo : EIATTR_EXIT_INSTR_OFFSETS
	.align		4
.L_84:
        /*0058*/ 	.byte	0x04, 0x1c
        /*005a*/ 	.short	(.L_86 - .L_85)


	//   ....[0]....
.L_85:
        /*005c*/ 	.word	0x00000180


	//   ....[1]....
        /*0060*/ 	.word	0x00000270


	//----- nvinfo : EIATTR_CRS_STACK_SIZE
	.align		4
.L_86:
        /*0064*/ 	.byte	0x04, 0x1e
        /*0066*/ 	.short	(.L_88 - .L_87)
.L_87:
        /*0068*/ 	.word	0x00000000


	//----- nvinfo : EIATTR_CBANK_PARAM_SIZE
	.align		4
.L_88:
        /*006c*/ 	.byte	0x03, 0x19
        /*006e*/ 	.short	0x0018


	//----- nvinfo : EIATTR_PARAM_CBANK
	.align		4
        /*0070*/ 	.byte	0x04, 0x0a
        /*0072*/ 	.short	(.L_90 - .L_89)
	.align		4
.L_89:
        /*0074*/ 	.word	index@(.nv.constant0._Z6MatAddPA2_fS0_S0_)
        /*0078*/ 	.short	0x0380
        /*007a*/ 	.short	0x0018


	//----- nvinfo : EIATTR_SW_WAR
	.align		4
.L_90:
        /*007c*/ 	.byte	0x04, 0x36
        /*007e*/ 	.short	(.L_92 - .L_91)
.L_91:
        /*0080*/ 	.word	0x00000008
.L_92:


//--------------------- .nv.callgraph             --------------------------
	.section	.nv.callgraph,"",@"SHT_CUDA_CALLGRAPH"
	.align	4
	.sectionentsize	8
	.align		4
        /*0000*/ 	.word	0x00000000
	.align		4
        /*0004*/ 	.word	0xffffffff
	.align		4
        /*0008*/ 	.word	index@(_Z6MatAddPA2_fS0_S0_)
	.align		4
        /*000c*/ 	.word	index@(vprintf)
	.align		4
        /*0010*/ 	.word	0x00000000
	.align		4
        /*0014*/ 	.word	0xfffffffe
	.align		4
        /*0018*/ 	.word	0x00000000
	.align		4
        /*001c*/ 	.word	0xfffffffd
	.align		4
        /*0020*/ 	.word	0x00000000
	.align		4
        /*0024*/ 	.word	0xfffffffc


//--------------------- .nv.constant4             --------------------------
	.section	.nv.constant4,"a",@progbits
	.align	8
	.align		8
.nv.constant4:
        /*0000*/ 	.dword	precalc_xorwow_matrix
	.align		8
        /*0008*/ 	.dword	precalc_xorwow_offset_matrix
	.align		8
        /*0010*/ 	.dword	mrg32k3aM1
	.align		8
        /*0018*/ 	.dword	mrg32k3aM2
	.align		8
        /*0020*/ 	.dword	mrg32k3aM1SubSeq
	.align		8
        /*0028*/ 	.dword	mrg32k3aM2SubSeq
	.align		8
        /*0030*/ 	.dword	mrg32k3aM1Seq
	.align		8
        /*0038*/ 	.dword	mrg32k3aM2Seq
	.align		8
        /*0040*/ 	.dword	_ZN34_INTERNAL_84cf53c8_4_k_cu_0ab7166c4cuda3std3__45__cpo5beginE
	.align		8
        /*0048*/ 	.dword	_ZN34_INTERNAL_84cf53c8_4_k_cu_0ab7166c4cuda3std3__45__cpo3endE
	.align		8
        /*0050*/ 	.dword	_ZN34_INTERNAL_84cf53c8_4_k_cu_0ab7166c4cuda3std3__45__cpo6cbeginE
	.align		8
        /*0058*/ 	.dword	_ZN34_INTERNAL_84cf53c8_4_k_cu_0ab7166c4cuda3std3__45__cpo4cendE
	.align		8
        /*0060*/ 	.dword	_ZN34_INTERNAL_84cf53c8_4_k_cu_0ab7166c4cuda3std3__45__cpo6rbeginE
	.align		8
        /*0068*/ 	.dword	_ZN34_INTERNAL_84cf53c8_4_k_cu_0ab7166c4cuda3std3__45__cpo4rendE
	.align		8
        /*0070*/ 	.dword	_ZN34_INTERNAL_84cf53c8_4_k_cu_0ab7166c4cuda3std3__45__cpo7crbeginE
	.align		8
        /*0078*/ 	.dword	_ZN34_INTERNAL_84cf53c8_4_k_cu_0ab7166c4cuda3std3__45__cpo5crendE
	.align		8
        /*0080*/ 	.dword	_ZN34_INTERNAL_84cf53c8_4_k_cu_0ab7166c4cuda3std3__436_GLOBAL__N__84cf53c8_4_k_cu_0ab7166c6ignoreE
	.align		8
        /*0088*/ 	.dword	_ZN34_INTERNAL_84cf53c8_4_k_cu_0ab7166c4cuda3std3__419piecewise_constructE
	.align		8
        /*0090*/ 	.dword	_ZN34_INTERNAL_84cf53c8_4_k_cu_0ab7166c4cuda3std3__48in_placeE
	.align		8
        /*0098*/ 	.dword	_ZN34_INTERNAL_84cf53c8_4_k_cu_0ab7166c4cuda3std3__420unreachable_sentinelE
	.align		8
        /*00a0*/ 	.dword	_ZN34_INTERNAL_84cf53c8_4_k_cu_0ab7166c4cuda3std3__47nulloptE
	.align		8
        /*00a8*/ 	.dword	_ZN34_INTERNAL_84cf53c8_4_k_cu_0ab7166c4cuda3std3__48unexpectE
	.align		8
        /*00b0*/ 	.dword	_ZN34_INTERNAL_84cf53c8_4_k_cu_0ab7166c4cuda3std6ranges3__45__cpo4swapE
	.align		8
        /*00b8*/ 	.dword	_ZN34_INTERNAL_84cf53c8_4_k_cu_0ab7166c4cuda3std6ranges3__45__cpo9iter_moveE
	.align		8
        /*00c0*/ 	.dword	_ZN34_INTERNAL_84cf53c8_4_k_cu_0ab7166c4cuda3std6ranges3__45__cpo5beginE
	.align		8
        /*00c8*/ 	.dword	_ZN34_INTERNAL_84cf53c8_4_k_cu_0ab7166c4cuda3std6ranges3__45__cpo3endE
	.align		8
        /*00d0*/ 	.dword	_ZN34_INTERNAL_84cf53c8_4_k_cu_0ab7166c4cuda3std6ranges3__45__cpo6cbeginE
	.align		8
        /*00d8*/ 	.dword	_ZN34_INTERNAL_84cf53c8_4_k_cu_0ab7166c4cuda3std6ranges3__45__cpo4cendE
	.align		8
        /*00e0*/ 	.dword	_ZN34_INTERNAL_84cf53c8_4_k_cu_0ab7166c4cuda3std6ranges3__45__cpo7advanceE
	.align		8
        /*00e8*/ 	.dword	_ZN34_INTERNAL_84cf53c8_4_k_cu_0ab7166c4cuda3std6ranges3__45__cpo9iter_swapE
	.align		8
        /*00f0*/ 	.dword	_ZN34_INTERNAL_84cf53c8_4_k_cu_0ab7166c4cuda3std6ranges3__45__cpo4nextE
	.align		8
        /*00f8*/ 	.dword	_ZN34_INTERNAL_84cf53c8_4_k_cu_0ab7166c4cuda3std6ranges3__45__cpo4prevE
	.align		8
        /*0100*/ 	.dword	_ZN34_INTERNAL_84cf53c8_4_k_cu_0ab7166c4cuda3std6ranges3__45__cpo4dataE
	.align		8
        /*0108*/ 	.dword	_ZN34_INTERNAL_84cf53c8_4_k_cu_0ab7166c4cuda3std6ranges3__45__cpo5cdataE
	.align		8
        /*0110*/ 	.dword	_ZN34_INTERNAL_84cf53c8_4_k_cu_0ab7166c4cuda3std6ranges3__45__cpo4sizeE
	.align		8
        /*0118*/ 	.dword	_ZN34_INTERNAL_84cf53c8_4_k_cu_0ab7166c4cuda3std6ranges3__45__cpo5ssizeE
	.align		8
        /*0120*/ 	.dword	_ZN34_INTERNAL_84cf53c8_4_k_cu_0ab7166c4cuda3std6ranges3__45__cpo8distanceE
	.align		8
        /*0128*/ 	.dword	_ZN34_INTERNAL_84cf53c8_4_k_cu_0ab7166c6thrust24THRUST_300001_SM_1000_NS8cuda_cub3parE
	.align		8
        /*0130*/ 	.dword	_ZN34_INTERNAL_84cf53c8_4_k_cu_0ab7166c6thrust24THRUST_300001_SM_1000_NS8cuda_cub10par_nosyncE
	.align		8
        /*0138*/ 	.dword	_ZN34_INTERNAL_84cf53c8_4_k_cu_0ab7166c6thrust24THRUST_300001_SM_1000_NS6system6detail10sequential3seqE
	.align		8
        /*0140*/ 	.dword	_ZN34_INTERNAL_84cf53c8_4_k_cu_0ab7166c6thrust24THRUST_300001_SM_1000_NS6system3cpp3parE
	.align		8
        /*0148*/ 	.dword	_ZN34_INTERNAL_84cf53c8_4_k_cu_0ab7166c6thrust24THRUST_300001_SM_1000_NS12placeholders2_1E
	.align		8
        /*0150*/ 	.dword	_ZN34_INTERNAL_84cf53c8_4_k_cu_0ab7166c6thrust24THRUST_300001_SM_1000_NS12placeholders2_2E
	.align		8
        /*0158*/ 	.dword	_ZN34_INTERNAL_84cf53c8_4_k_cu_0ab7166c6thrust24THRUST_300001_SM_1000_NS12placeholders2_3E
	.align		8
        /*0160*/ 	.dword	_ZN34_INTERNAL_84cf53c8_4_k_cu_0ab7166c6thrust24THRUST_300001_SM_1000_NS12placeholders2_4E
	.align		8
        /*0168*/ 	.dword	_ZN34_INTERNAL_84cf53c8_4_k_cu_0ab7166c6thrust24THRUST_300001_SM_1000_NS12placeholders2_5E
	.align		8
        /*0170*/ 	.dword	_ZN34_INTERNAL_84cf53c8_4_k_cu_0ab7166c6thrust24THRUST_300001_SM_1000_NS12placeholders2_6E
	.align		8
        /*0178*/ 	.dword	_ZN34_INTERNAL_84cf53c8_4_k_cu_0ab7166c6thrust24THRUST_300001_SM_1000_NS12placeholders2_7E
	.align		8
        /*0180*/ 	.dword	_ZN34_INTERNAL_84cf53c8_4_k_cu_0ab7166c6thrust24THRUST_300001_SM_1000_NS12placeholders2_8E
	.align		8
        /*0188*/ 	.dword	_ZN34_INTERNAL_84cf53c8_4_k_cu_0ab7166c6thrust24THRUST_300001_SM_1000_NS12placeholders2_9E
	.align		8
        /*0190*/ 	.dword	_ZN34_INTERNAL_84cf53c8_4_k_cu_0ab7166c6thrust24THRUST_300001_SM_1000_NS12placeholders3_10E
	.align		8
        /*0198*/ 	.dword	_ZN34_INTERNAL_84cf53c8_4_k_cu_0ab7166c6thrust24THRUST_300001_SM_1000_NS3seqE
	.align		8
        /*01a0*/ 	.dword	_ZN34_INTERNAL_84cf53c8_4_k_cu_0ab7166c6thrust24THRUST_300001_SM_1000_NS6deviceE
	.align		8
        /*01a8*/ 	.dword	$str
	.align		8
        /*01b0*/ 	.dword	vprintf


//--------------------- .nv.constant3             --------------------------
	.section	.nv.constant3,"a",@progbits
	.align	8
.nv.constant3:
	.type		__cr_lgamma_table,@object
	.size		__cr_lgamma_table,(.L_8 - __cr_lgamma_table)
__cr_lgamma_table:
        /*0000*/ 	.byte	0x00, 0x00, 0x00, 0x00, 0x00, 0x00, 0x00, 0x00, 0x00, 0x00, 0x00, 0x00, 0x00, 0x00, 0x00, 0x00
        /*0010*/ 	.byte	0xef, 0x39, 0xfa, 0xfe, 0x42, 0x2e, 0xe6, 0x3f, 0x02, 0x20, 0x2a, 0xfa, 0x0b, 0xab, 0xfc, 0x3f
        /*0020*/ 	.byte	0xf9, 0x2c, 0x92, 0x7c, 0xa7, 0x6c, 0x09, 0x40, 0xc9, 0x79, 0x44, 0x3c, 0x64, 0x26, 0x13, 0x40
        /*0030*/ 	.byte	0xca, 0x01, 0xcf, 0x3a, 0x27, 0x51, 0x1a, 0x40, 0x30, 0xcc, 0x2d, 0xf3, 0xe1, 0x0c, 0x21, 0x40
        /*0040*/ 	.byte	0x0d, 0xb7, 0xfc, 0x82, 0x8e, 0x35, 0x25, 0x40
.L_8:


//--------------------- .text._ZN3cub18CUB_300001_SM_10006detail11EmptyKernelIvEEvv --------------------------
	.section	.text._ZN3cub18CUB_300001_SM_10006detail11EmptyKernelIvEEvv,"ax",@progbits
	.align	128
        .global         _ZN3cub18CUB_300001_SM_10006detail11EmptyKernelIvEEvv
        .type           _ZN3cub18CUB_300001_SM_10006detail11EmptyKernelIvEEvv,@function
        .size           _ZN3cub18CUB_300001_SM_10006detail11EmptyKernelIvEEvv,(.L_x_3 - _ZN3cub18CUB_300001_SM_10006detail11EmptyKernelIvEEvv)
        .other          _ZN3cub18CUB_300001_SM_10006detail11EmptyKernelIvEEvv,@"STO_CUDA_ENTRY STV_DEFAULT"
_ZN3cub18CUB_300001_SM_10006detail11EmptyKernelIvEEvv:
.text._ZN3cub18CUB_300001_SM_10006detail11EmptyKernelIvEEvv:
[----:B------:R-:W-:Y:S01]  /*0000*/  LDC R1, c[0x0][0x37c] ;  /* 0x0000df00ff017b82 */ /* 0x000fe20000000800 */
[----:B------:R-:W-:Y:S05]  /*0010*/  EXIT ;  /* 0x000000000000794d */ /* 0x000fea0003800000 */
.L_x_0:
[----:B------:R-:W-:-:S00]  /*0020*/  BRA `(.L_x_0) ;  /* 0xfffffffc00fc7947 */ /* 0x000fc0000383ffff */
[----:B------:R-:W-:-:S00]  /*0030*/  NOP ;  /* 0x0000000000007918 */ /* 0x000fc00000000000 */
        /* <DEDUP_REMOVED lines=12> */
.L_x_3:


//--------------------- .text._Z6MatAddPA2_fS0_S0_ --------------------------
	.section	.text._Z6MatAddPA2_fS0_S0_,"ax",@progbits
	.align	128
        .global         _Z6MatAddPA2_fS0_S0_
        .type           _Z6MatAddPA2_fS0_S0_,@function
        .size           _Z6MatAddPA2_fS0_S0_,(.L_x_4 - _Z6MatAddPA2_fS0_S0_)
        .other          _Z6MatAddPA2_fS0_S0_,@"STO_CUDA_ENTRY STV_DEFAULT"
_Z6MatAddPA2_fS0_S0_:
.text._Z6MatAddPA2_fS0_S0_:
[----:B------:R-:W0:Y:S01]  /*0000*/  LDC R1, c[0x0][0x37c] ;  /* 0x0000df00ff017b82 */ /* 0x000e220000000800 */
[----:B------:R-:W1:Y:S01]  /*0010*/  S2R R17, SR_CTAID.X ;  /* 0x0000000000117919 */ /* 0x000e620000002500 */
[----:B------:R-:W2:Y:S06]  /*0020*/  LDCU UR5, c[0x0][0x2fc] ;  /* 0x00005f80ff0577ac */ /* 0x000eac0008000800 */
[----:B------:R-:W1:Y:S01]  /*0030*/  LDC R18, c[0x0][0x360] ;  /* 0x0000d800ff127b82 */ /* 0x000e620000000800 */
[----:B0-----:R-:W-:Y:S01]  /*0040*/  IADD3 R1, PT, PT, R1, -0x10, RZ ;  /* 0xfffffff001017810 */ /* 0x001fe20007ffe0ff */
[----:B------:R-:W1:Y:S01]  /*0050*/  S2R R19, SR_TID.X ;  /* 0x0000000000137919 */ /* 0x000e620000002100 */
[----:B------:R-:W-:Y:S01]  /*0060*/  MOV R0, 0x1b0 ;  /* 0x000001b000007802 */ /* 0x000fe20000000f00 */
[----:B------:R-:W0:Y:S04]  /*0070*/  LDCU UR4, c[0x0][0x2f8] ;  /* 0x00005f00ff0477ac */ /* 0x000e280008000800 */
[----:B------:R3:W4:Y:S01]  /*0080*/  LDC.64 R2, c[0x4][R0] ;  /* 0x0100000000027b82 */ /* 0x0007220000000a00 */
[----:B------:R-:W5:Y:S01]  /*0090*/  LDCU.64 UR6, c[0x4][0x1a8] ;  /* 0x01003500ff0677ac */ /* 0x000f620008000a00 */
[----:B0-----:R-:W-:-:S04]  /*00a0*/  IADD3 R6, P0, PT, R1, UR4, RZ ;  /* 0x0000000401067c10 */ /* 0x001fc8000ff1e0ff */
[----:B--2---:R-:W-:Y:S02]  /*00b0*/  IADD3.X R7, PT, PT, RZ, UR5, RZ, P0, !PT ;  /* 0x00000005ff077c10 */ /* 0x004fe400087fe4ff */
[----:B-----5:R-:W-:Y:S02]  /*00c0*/  MOV R4, UR6 ;  /* 0x0000000600047c02 */ /* 0x020fe40008000f00 */
[----:B------:R-:W-:Y:S01]  /*00d0*/  MOV R5, UR7 ;  /* 0x0000000700057c02 */ /* 0x000fe20008000f00 */
[----:B-1----:R-:W-:-:S05]  /*00e0*/  IMAD R16, R17, R18, R19 ;  /* 0x0000001211107224 */ /* 0x002fca00078e0213 */
[----:B------:R3:W-:Y:S02]  /*00f0*/  STL.128 [R1], R16 ;  /* 0x0000001001007387 */ /* 0x0007e40000100c00 */
[----:B------:R-:W-:-:S07]  /*0100*/  LEPC R20, `(.L_x_1) ;  /* 0x000000001014794e */ /* 0x000fce0000000000 */
[----:B---34-:R-:W-:Y:S05]  /*0110*/  CALL.ABS.NOINC R2 ;  /* 0x0000000002007343 */ /* 0x018fea0003c00000 */
.L_x_1:
[----:B------:R-:W0:Y:S01]  /*0120*/  S2R R0, SR_TID.Y ;  /* 0x0000000000007919 */ /* 0x000e220000002200 */
[----:B------:R-:W0:Y:S08]  /*0130*/  S2UR UR4, SR_CTAID.Y ;  /* 0x00000000000479c3 */ /* 0x000e300000002600 */
[----:B------:R-:W0:Y:S02]  /*0140*/  LDC R9, c[0x0][0x364] ;  /* 0x0000d900ff097b82 */ /* 0x000e240000000800 */
[----:B0-----:R-:W-:-:S05]  /*0150*/  IMAD R9, R9, UR4, R0 ;  /* 0x0000000409097c24 */ /* 0x001fca000f8e0200 */
[----:B------:R-:W-:-:S04]  /*0160*/  ISETP.GT.U32.AND P0, PT, R9, 0x1, PT ;  /* 0x000000010900780c */ /* 0x000fc80003f04070 */
[----:B------:R-:W-:-:S13]  /*0170*/  ISETP.GT.OR P0, PT, R16, 0x1, P0 ;  /* 0x000000011000780c */ /* 0x000fda0000704670 */
[----:B------:R-:W-:Y:S05]  /*0180*/  @P0 EXIT ;  /* 0x000000000000094d */ /* 0x000fea0003800000 */
[----:B------:R-:W0:Y:S01]  /*0190*/  LDC.64 R2, c[0x0][0x380] ;  /* 0x0000e000ff027b82 */ /* 0x000e220000000a00 */
[----:B------:R-:W1:Y:S07]  /*01a0*/  LDCU.64 UR4, c[0x0][0x358] ;  /* 0x00006b00ff0477ac */ /* 0x000e6e0008000a00 */
[----:B------:R-:W2:Y:S08]  /*01b0*/  LDC.64 R4, c[0x0][0x388] ;  /* 0x0000e200ff047b82 */ /* 0x000eb00000000a00 */
[----:B------:R-:W3:Y:S01]  /*01c0*/  LDC.64 R6, c[0x0][0x390] ;  /* 0x0000e400ff067b82 */ /* 0x000ee20000000a00 */
[----:B0-----:R-:W-:-:S04]  /*01d0*/  IMAD.WIDE R2, R16, 0x8, R2 ;  /* 0x0000000810027825 */ /* 0x001fc800078e0202 */
[----:B------:R-:W-:-:S04]  /*01e0*/  IMAD.WIDE.U32 R2, R9, 0x4, R2 ;  /* 0x0000000409027825 */ /* 0x000fc800078e0002 */
[----:B--2---:R-:W-:Y:S02]  /*01f0*/  IMAD.WIDE R4, R16, 0x8, R4 ;  /* 0x0000000810047825 */ /* 0x004fe400078e0204 */
[----:B-1----:R-:W2:Y:S02]  /*0200*/  LDG.E R2, desc[UR4][R2.64] ;  /* 0x0000000402027981 */ /* 0x002ea4000c1e1900 */
[----:B------:R-:W-:-:S06]  /*0210*/  IMAD.WIDE.U32 R4, R9, 0x4, R4 ;  /* 0x0000000409047825 */ /* 0x000fcc00078e0004 */
[----:B------:R-:W2:Y:S01]  /*0220*/  LDG.E R5, desc[UR4][R4.64] ;  /* 0x0000000404057981 */ /* 0x000ea2000c1e1900 */
[----:B---3--:R-:W-:-:S04]  /*0230*/  IMAD.WIDE R16, R16, 0x8, R6 ;  /* 0x0000000810107825 */ /* 0x008fc800078e0206 */
[----:B------:R-:W-:-:S04]  /*0240*/  IMAD.WIDE.U32 R16, R9, 0x4, R16 ;  /* 0x0000000409107825 */ /* 0x000fc800078e0010 */
[----:B--2---:R-:W-:-:S05]  /*0250*/  FADD R7, R2, R5 ;  /* 0x0000000502077221 */ /* 0x004fca0000000000 */
[----:B------:R-:W-:Y:S01]  /*0260*/  STG.E desc[UR4][R16.64], R7 ;  /* 0x0000000710007986 */ /* 0x000fe2000c101904 */
[----:B------:R-:W-:Y:S05]  /*0270*/  EXIT ;  /* 0x000000000000794d */ /* 0x000fea0003800000 */
.L_x_2:
        /* <DEDUP_REMOVED lines=16> */
.L_x_4:


//--------------------- .nv.global.init           --------------------------
	.section	.nv.global.init,"aw",@progbits
	.align	4
.nv.global.init:
	.type		mrg32k3aM1SubSeq,@object
	.size		mrg32k3aM1SubSeq,(mrg32k3aM2SubSeq - mrg32k3aM1SubSeq)
mrg32k3aM1SubSeq:
        /*0000*/ 	.byte	0x0b, 0xcc, 0xee, 0x04, 0x73, 0x29, 0x8b, 0x6f, 0xf6, 0x53, 0x03, 0xf6, 0x23, 0xf6, 0xea, 0xda
        /* <DEDUP_REMOVED lines=125> */
	.type		mrg32k3aM2SubSeq,@object
	.size		mrg32k3aM2SubSeq,(mrg32k3aM1 - mrg32k3aM2SubSeq)
mrg32k3aM2SubSeq:
        /* <DEDUP_REMOVED lines=126> */
	.type		mrg32k3aM1,@object
	.size		mrg32k3aM1,(mrg32k3aM1Seq - mrg32k3aM1)
mrg32k3aM1:
        /* <DEDUP_REMOVED lines=144> */
	.type		mrg32k3aM1Seq,@object
	.size		mrg32k3aM1Seq,(mrg32k3aM2 - mrg32k3aM1Seq)
mrg32k3aM1Seq:
        /* <DEDUP_REMOVED lines=144> */
	.type		mrg32k3aM2,@object
	.size		mrg32k3aM2,(mrg32k3aM2Seq - mrg32k3aM2)
mrg32k3aM2:
        /* <DEDUP_REMOVED lines=144> */
	.type		mrg32k3aM2Seq,@object
	.size		mrg32k3aM2Seq,(precalc_xorwow_matrix - mrg32k3aM2Seq)
mrg32k3aM2Seq:
        /* <DEDUP_REMOVED lines=144> */
	.type		precalc_xorwow_matrix,@object
	.size		precalc_xorwow_matrix,(precalc_xorwow_offset_matrix - precalc_xorwow_matrix)
precalc_xorwow_matrix:
        /* <DEDUP_REMOVED lines=6400> */
	.type		precalc_xorwow_offset_matrix,@object
	.size		precalc_xorwow_offset_matrix,($str - precalc_xorwow_offset_matrix)
precalc_xorwow_offset_matrix:
        /* <DEDUP_REMOVED lines=6400> */
	.type		$str,@object
	.size		$str,(.L_54 - $str)
$str:
        /*353c0*/ 	.byte	0x69, 0x3a, 0x20, 0x25, 0x64, 0x20, 0x3d, 0x20, 0x25, 0x64, 0x20, 0x2a, 0x20, 0x25, 0x64, 0x20
        /*353d0*/ 	.byte	0x2b, 0x20, 0x25, 0x64, 0x00
.L_54:


//--------------------- .nv.shared.reserved.0     --------------------------
	.section	.nv.shared.reserved.0,"aw",@nobits
	.weak		__nv_reservedSMEM_offset_0_alias
	.size		__nv_reservedSMEM_offset_0_alias, 0, 64
	.other		__nv_reservedSMEM_offset_0_alias,@"STO_CUDA_RESERVED_SHARED STV_DEFAULT"
__nv_reservedSMEM_offset_0_alias:
	.zero		0
	.zero		64


//--------------------- .nv.global                --------------------------
	.section	.nv.global,"aw",@nobits
.nv.global:
	.type		_ZN34_INTERNAL_84cf53c8_4_k_cu_0ab7166c6thrust24THRUST_300001_SM_1000_NS12placeholders2_8E,@object
	.size		_ZN34_INTERNAL_84cf53c8_4_k_cu_0ab7166c6thrust24THRUST_300001_SM_1000_NS12placeholders2_8E,(_ZN34_INTERNAL_84cf53c8_4_k_cu_0ab7166c4cuda3std3__436_GLOBAL__N__84cf53c8_4_k_cu_0ab7166c6ignoreE - _ZN34_INTERNAL_84cf53c8_4_k_cu_0ab7166c6thrust24THRUST_300001_SM_1000_NS12placeholders2_8E)
_ZN34_INTERNAL_84cf53c8_4_k_cu_0ab7166c6thrust24THRUST_300001_SM_1000_NS12placeholders2_8E:
	.zero		1
	.type		_ZN34_INTERNAL_84cf53c8_4_k_cu_0ab7166c4cuda3std3__436_GLOBAL__N__84cf53c8_4_k_cu_0ab7166c6ignoreE,@object
	.size		_ZN34_INTERNAL_84cf53c8_4_k_cu_0ab7166c4cuda3std3__436_GLOBAL__N__84cf53c8_4_k_cu_0ab7166c6ignoreE,(_ZN34_INTERNAL_84cf53c8_4_k_cu_0ab7166c4cuda3std6ranges3__45__cpo4dataE - _ZN34_INTERNAL_84cf53c8_4_k_cu_0ab7166c4cuda3std3__436_GLOBAL__N__84cf53c8_4_k_cu_0ab7166c6ignoreE)
_ZN34_INTERNAL_84cf53c8_4_k_cu_0ab7166c4cuda3std3__436_GLOBAL__N__84cf53c8_4_k_cu_0ab7166c6ignoreE:
	.zero		1
	.type		_ZN34_INTERNAL_84cf53c8_4_k_cu_0ab7166c4cuda3std6ranges3__45__cpo4dataE,@object
	.size		_ZN34_INTERNAL_84cf53c8_4_k_cu_0ab7166c4cuda3std6ranges3__45__cpo4dataE,(_ZN34_INTERNAL_84cf53c8_4_k_cu_0ab7166c6thrust24THRUST_300001_SM_1000_NS6system3cpp3parE - _ZN34_INTERNAL_84cf53c8_4_k_cu_0ab7166c4cuda3std6ranges3__45__cpo4dataE)
_ZN34_INTERNAL_84cf53c8_4_k_cu_0ab7166c4cuda3std6ranges3__45__cpo4dataE:
	.zero		1
	.type		_ZN34_INTERNAL_84cf53c8_4_k_cu_0ab7166c6thrust24THRUST_300001_SM_1000_NS6system3cpp3parE,@object
	.size		_ZN34_INTERNAL_84cf53c8_4_k_cu_0ab7166c6thrust24THRUST_300001_SM_1000_NS6system3cpp3parE,(_ZN34_INTERNAL_84cf53c8_4_k_cu_0ab7166c4cuda3std3__45__cpo5beginE - _ZN34_INTERNAL_84cf53c8_4_k_cu_0ab7166c6thrust24THRUST_300001_SM_1000_NS6system3cpp3parE)
_ZN34_INTERNAL_84cf53c8_4_k_cu_0ab7166c6thrust24THRUST_300001_SM_1000_NS6system3cpp3parE:
	.zero		1
	.type		_ZN34_INTERNAL_84cf53c8_4_k_cu_0ab7166c4cuda3std3__45__cpo5beginE,@object
	.size		_ZN34_INTERNAL_84cf53c8_4_k_cu_0ab7166c4cuda3std3__45__cpo5beginE,(_ZN34_INTERNAL_84cf53c8_4_k_cu_0ab7166c4cuda3std6ranges3__45__cpo5beginE - _ZN34_INTERNAL_84cf53c8_4_k_cu_0ab7166c4cuda3std3__45__cpo5beginE)
_ZN34_INTERNAL_84cf53c8_4_k_cu_0ab7166c4cuda3std3__45__cpo5beginE:
	.zero		1
	.type		_ZN34_INTERNAL_84cf53c8_4_k_cu_0ab7166c4cuda3std6ranges3__45__cpo5beginE,@object
	.size		_ZN34_INTERNAL_84cf53c8_4_k_cu_0ab7166c4cuda3std6ranges3__45__cpo5beginE,(_ZN34_INTERNAL_84cf53c8_4_k_cu_0ab7166c6thrust24THRUST_300001_SM_1000_NS6deviceE - _ZN34_INTERNAL_84cf53c8_4_k_cu_0ab7166c4cuda3std6ranges3__45__cpo5beginE)
_ZN34_INTERNAL_84cf53c8_4_k_cu_0ab7166c4cuda3std6ranges3__45__cpo5beginE:
	.zero		1
	.type		_ZN34_INTERNAL_84cf53c8_4_k_cu_0ab7166c6thrust24THRUST_300001_SM_1000_NS6deviceE,@object
	.size		_ZN34_INTERNAL_84cf53c8_4_k_cu_0ab7166c6thrust24THRUST_300001_SM_1000_NS6deviceE,(_ZN34_INTERNAL_84cf53c8_4_k_cu_0ab7166c4cuda3std3__47nulloptE - _ZN34_INTERNAL_84cf53c8_4_k_cu_0ab7166c6thrust24THRUST_300001_SM_1000_NS6deviceE)
_ZN34_INTERNAL_84cf53c8_4_k_cu_0ab7166c6thrust24THRUST_300001_SM_1000_NS6deviceE:
	.zero		1
	.type		_ZN34_INTERNAL_84cf53c8_4_k_cu_0ab7166c4cuda3std3__47nulloptE,@object
	.size		_ZN34_INTERNAL_84cf53c8_4_k_cu_0ab7166c4cuda3std3__47nulloptE,(_ZN34_INTERNAL_84cf53c8_4_k_cu_0ab7166c4cuda3std6ranges3__45__cpo8distanceE - _ZN34_INTERNAL_84cf53c8_4_k_cu_0ab7166c4cuda3std3__47nulloptE)
_ZN34_INTERNAL_84cf53c8_4_k_cu_0ab7166c4cuda3std3__47nulloptE:
	.zero		1
	.type		_ZN34_INTERNAL_84cf53c8_4_k_cu_0ab7166c4cuda3std6ranges3__45__cpo8distanceE,@object
	.size		_ZN34_INTERNAL_84cf53c8_4_k_cu_0ab7166c4cuda3std6ranges3__45__cpo8distanceE,(_ZN34_INTERNAL_84cf53c8_4_k_cu_0ab7166c6thrust24THRUST_300001_SM_1000_NS12placeholders2_4E - _ZN34_INTERNAL_84cf53c8_4_k_cu_0ab7166c4cuda3std6ranges3__45__cpo8distanceE)
_ZN34_INTERNAL_84cf53c8_4_k_cu_0ab7166c4cuda3std6ranges3__45__cpo8distanceE:
	.zero		1
	.type		_ZN34_INTERNAL_84cf53c8_4_k_cu_0ab7166c6thrust24THRUST_300001_SM_1000_NS12placeholders2_4E,@object
	.size		_ZN34_INTERNAL_84cf53c8_4_k_cu_0ab7166c6thrust24THRUST_300001_SM_1000_NS12placeholders2_4E,(_ZN34_INTERNAL_84cf53c8_4_k_cu_0ab7166c4cuda3std3__45__cpo6rbeginE - _ZN34_INTERNAL_84cf53c8_4_k_cu_0ab7166c6thrust24THRUST_300001_SM_1000_NS12placeholders2_4E)
_ZN34_INTERNAL_84cf53c8_4_k_cu_0ab7166c6thrust24THRUST_300001_SM_1000_NS12placeholders2_4E:
	.zero		1
	.type		_ZN34_INTERNAL_84cf53c8_4_k_cu_0ab7166c4cuda3std3__45__cpo6rbeginE,@object
	.size		_ZN34_INTERNAL_84cf53c8_4_k_cu_0ab7166c4cuda3std3__45__cpo6rbeginE,(_ZN34_INTERNAL_84cf53c8_4_k_cu_0ab7166c4cuda3std6ranges3__45__cpo7advanceE - _ZN34_INTERNAL_84cf53c8_4_k_cu_0ab7166c4cuda3std3__45__cpo6rbeginE)
_ZN34_INTERNAL_84cf53c8_4_k_cu_0ab7166c4cuda3std3__45__cpo6rbeginE:
	.zero		1
	.type		_ZN34_INTERNAL_84cf53c8_4_k_cu_0ab7166c4cuda3std6ranges3__45__cpo7advanceE,@object
	.size		_ZN34_INTERNAL_84cf53c8_4_k_cu_0ab7166c4cuda3std6ranges3__45__cpo7advanceE,(_ZN34_INTERNAL_84cf53c8_4_k_cu_0ab7166c6thrust24THRUST_300001_SM_1000_NS12placeholders3_10E - _ZN34_INTERNAL_84cf53c8_4_k_cu_0ab7166c4cuda3std6ranges3__45__cpo7advanceE)
_ZN34_INTERNAL_84cf53c8_4_k_cu_0ab7166c4cuda3std6ranges3__45__cpo7advanceE:
	.zero		1
	.type		_ZN34_INTERNAL_84cf53c8_4_k_cu_0ab7166c6thrust24THRUST_300001_SM_1000_NS12placeholders3_10E,@object
	.size		_ZN34_INTERNAL_84cf53c8_4_k_cu_0ab7166c6thrust24THRUST_300001_SM_1000_NS12placeholders3_10E,(_ZN34_INTERNAL_84cf53c8_4_k_cu_0ab7166c4cuda3std3__48in_placeE - _ZN34_INTERNAL_84cf53c8_4_k_cu_0ab7166c6thrust24THRUST_300001_SM_1000_NS12placeholders3_10E)
_ZN34_INTERNAL_84cf53c8_4_k_cu_0ab7166c6thrust24THRUST_300001_SM_1000_NS12placeholders3_10E:
	.zero		1
	.type		_ZN34_INTERNAL_84cf53c8_4_k_cu_0ab7166c4cuda3std3__48in_placeE,@object
	.size		_ZN34_INTERNAL_84cf53c8_4_k_cu_0ab7166c4cuda3std3__48in_placeE,(_ZN34_INTERNAL_84cf53c8_4_k_cu_0ab7166c4cuda3std6ranges3__45__cpo4sizeE - _ZN34_INTERNAL_84cf53c8_4_k_cu_0ab7166c4cuda3std3__48in_placeE)
_ZN34_INTERNAL_84cf53c8_4_k_cu_0ab7166c4cuda3std3__48in_placeE:
	.zero		1
	.type		_ZN34_INTERNAL_84cf53c8_4_k_cu_0ab7166c4cuda3std6ranges3__45__cpo4sizeE,@object
	.size		_ZN34_INTERNAL_84cf53c8_4_k_cu_0ab7166c4cuda3std6ranges3__45__cpo4sizeE,(_ZN34_INTERNAL_84cf53c8_4_k_cu_0ab7166c6thrust24THRUST_300001_SM_1000_NS12placeholders2_2E - _ZN34_INTERNAL_84cf53c8_4_k_cu_0ab7166c4cuda3std6ranges3__45__cpo4sizeE)
_ZN34_INTERNAL_84cf53c8_4_k_cu_0ab7166c4cuda3std6ranges3__45__cpo4sizeE:
	.zero		1
	.type		_ZN34_INTERNAL_84cf53c8_4_k_cu_0ab7166c6thrust24THRUST_300001_SM_1000_NS12placeholders2_2E,@object
	.size		_ZN34_INTERNAL_84cf53c8_4_k_cu_0ab7166c6thrust24THRUST_300001_SM_1000_NS12placeholders2_2E,(_ZN34_INTERNAL_84cf53c8_4_k_cu_0ab7166c4cuda3std3__45__cpo6cbeginE - _ZN34_INTERNAL_84cf53c8_4_k_cu_0ab7166c6thrust24THRUST_300001_SM_1000_NS12placeholders2_2E)
_ZN34_INTERNAL_84cf53c8_4_k_cu_0ab7166c6thrust24THRUST_300001_SM_1000_NS12placeholders2_2E:
	.zero		1
	.type		_ZN34_INTERNAL_84cf53c8_4_k_cu_0ab7166c4cuda3std3__45__cpo6cbeginE,@object
	.size		_ZN34_INTERNAL_84cf53c8_4_k_cu_0ab7166c4cuda3std3__45__cpo6cbeginE,(_ZN34_INTERNAL_84cf53c8_4_k_cu_0ab7166c4cuda3std6ranges3__45__cpo6cbeginE - _ZN34_INTERNAL_84cf53c8_4_k_cu_0ab7166c4cuda3std3__45__cpo6cbeginE)
_ZN34_INTERNAL_84cf53c8_4_k_cu_0ab7166c4cuda3std3__45__cpo6cbeginE:
	.zero		1
	.type		_ZN34_INTERNAL_84cf53c8_4_k_cu_0ab7166c4cuda3std6ranges3__45__cpo6cbeginE,@object
	.size		_ZN34_INTERNAL_84cf53c8_4_k_cu_0ab7166c4cuda3std6ranges3__45__cpo6cbeginE,(_ZN34_INTERNAL_84cf53c8_4_k_cu_0ab7166c6thrust24THRUST_300001_SM_1000_NS12placeholders2_6E - _ZN34_INTERNAL_84cf53c8_4_k_cu_0ab7166c4cuda3std6ranges3__45__cpo6cbeginE)
_ZN34_INTERNAL_84cf53c8_4_k_cu_0ab7166c4cuda3std6ranges3__45__cpo6cbeginE:
	.zero		1
	.type		_ZN34_INTERNAL_84cf53c8_4_k_cu_0ab7166c6thrust24THRUST_300001_SM_1000_NS12placeholders2_6E,@object
	.size		_ZN34_INTERNAL_84cf53c8_4_k_cu_0ab7166c6thrust24THRUST_300001_SM_1000_NS12placeholders2_6E,(_ZN34_INTERNAL_84cf53c8_4_k_cu_0ab7166c4cuda3std3__45__cpo7crbeginE - _ZN34_INTERNAL_84cf53c8_4_k_cu_0ab7166c6thrust24THRUST_300001_SM_1000_NS12placeholders2_6E)
_ZN34_INTERNAL_84cf53c8_4_k_cu_0ab7166c6thrust24THRUST_300001_SM_1000_NS12placeholders2_6E:
	.zero		1
	.type		_ZN34_INTERNAL_84cf53c8_4_k_cu_0ab7166c4cuda3std3__45__cpo7crbeginE,@object
	.size		_ZN34_INTERNAL_84cf53c8_4_k_cu_0ab7166c4cuda3std3__45__cpo7crbeginE,(_ZN34_INTERNAL_84cf53c8_4_k_cu_0ab7166c4cuda3std6ranges3__45__cpo4nextE - _ZN34_INTERNAL_84cf53c8_4_k_cu_0ab7166c4cuda3std3__45__cpo7crbeginE)
_ZN34_INTERNAL_84cf53c8_4_k_cu_0ab7166c4cuda3std3__45__cpo7crbeginE:
	.zero		1
	.type		_ZN34_INTERNAL_84cf53c8_4_k_cu_0ab7166c4cuda3std6ranges3__45__cpo4nextE,@object
	.size		_ZN34_INTERNAL_84cf53c8_4_k_cu_0ab7166c4cuda3std6ranges3__45__cpo4nextE,(_ZN34_INTERNAL_84cf53c8_4_k_cu_0ab7166c4cuda3std6ranges3__45__cpo4swapE - _ZN34_INTERNAL_84cf53c8_4_k_cu_0ab7166c4cuda3std6ranges3__45__cpo4nextE)
_ZN34_INTERNAL_84cf53c8_4_k_cu_0ab7166c4cuda3std6ranges3__45__cpo4nextE:
	.zero		1
	.type		_ZN34_INTERNAL_84cf53c8_4_k_cu_0ab7166c4cuda3std6ranges3__45__cpo4swapE,@object
	.size		_ZN34_INTERNAL_84cf53c8_4_k_cu_0ab7166c4cuda3std6ranges3__45__cpo4swapE,(_ZN34_INTERNAL_84cf53c8_4_k_cu_0ab7166c6thrust24THRUST_300001_SM_1000_NS8cuda_cub10par_nosyncE - _ZN34_INTERNAL_84cf53c8_4_k_cu_0ab7166c4cuda3std6ranges3__45__cpo4swapE)
_ZN34_INTERNAL_84cf53c8_4_k_cu_0ab7166c4cuda3std6ranges3__45__cpo4swapE:
	.zero		1
	.type		_ZN34_INTERNAL_84cf53c8_4_k_cu_0ab7166c6thrust24THRUST_300001_SM_1000_NS8cuda_cub10par_nosyncE,@object
	.size		_ZN34_INTERNAL_84cf53c8_4_k_cu_0ab7166c6thrust24THRUST_300001_SM_1000_NS8cuda_cub10par_nosyncE,(_ZN34_INTERNAL_84cf53c8_4_k_cu_0ab7166c6thrust24THRUST_300001_SM_1000_NS3seqE - _ZN34_INTERNAL_84cf53c8_4_k_cu_0ab7166c6thrust24THRUST_300001_SM_1000_NS8cuda_cub10par_nosyncE)
_ZN34_INTERNAL_84cf53c8_4_k_cu_0ab7166c6thrust24THRUST_300001_SM_1000_NS8cuda_cub10par_nosyncE:
	.zero		1
	.type		_ZN34_INTERNAL_84cf53c8_4_k_cu_0ab7166c6thrust24THRUST_300001_SM_1000_NS3seqE,@object
	.size		_ZN34_INTERNAL_84cf53c8_4_k_cu_0ab7166c6thrust24THRUST_300001_SM_1000_NS3seqE,(_ZN34_INTERNAL_84cf53c8_4_k_cu_0ab7166c4cuda3std3__420unreachable_sentinelE - _ZN34_INTERNAL_84cf53c8_4_k_cu_0ab7166c6thrust24THRUST_300001_SM_1000_NS3seqE)
_ZN34_INTERNAL_84cf53c8_4_k_cu_0ab7166c6thrust24THRUST_300001_SM_1000_NS3seqE:
	.zero		1
	.type		_ZN34_INTERNAL_84cf53c8_4_k_cu_0ab7166c4cuda3std3__420unreachable_sentinelE,@object
	.size		_ZN34_INTERNAL_84cf53c8_4_k_cu_0ab7166c4cuda3std3__420unreachable_sentinelE,(_ZN34_INTERNAL_84cf53c8_4_k_cu_0ab7166c4cuda3std6ranges3__45__cpo5ssizeE - _ZN34_INTERNAL_84cf53c8_4_k_cu_0ab7166c4cuda3std3__420unreachable_sentinelE)
_ZN34_INTERNAL_84cf53c8_4_k_cu_0ab7166c4cuda3std3__420unreachable_sentinelE:
	.zero		1
	.type		_ZN34_INTERNAL_84cf53c8_4_k_cu_0ab7166c4cuda3std6ranges3__45__cpo5ssizeE,@object
	.size		_ZN34_INTERNAL_84cf53c8_4_k_cu_0ab7166c4cuda3std6ranges3__45__cpo5ssizeE,(_ZN34_INTERNAL_84cf53c8_4_k_cu_0ab7166c6thrust24THRUST_300001_SM_1000_NS12placeholders2_3E - _ZN34_INTERNAL_84cf53c8_4_k_cu_0ab7166c4cuda3std6ranges3__45__cpo5ssizeE)
_ZN34_INTERNAL_84cf53c8_4_k_cu_0ab7166c4cuda3std6ranges3__45__cpo5ssizeE:
	.zero		1
	.type		_ZN34_INTERNAL_84cf53c8_4_k_cu_0ab7166c6thrust24THRUST_300001_SM_1000_NS12placeholders2_3E,@object
	.size		_ZN34_INTERNAL_84cf53c8_4_k_cu_0ab7166c6thrust24THRUST_300001_SM_1000_NS12placeholders2_3E,(_ZN34_INTERNAL_84cf53c8_4_k_cu_0ab7166c4cuda3std3__45__cpo4cendE - _ZN34_INTERNAL_84cf53c8_4_k_cu_0ab7166c6thrust24THRUST_300001_SM_1000_NS12placeholders2_3E)
_ZN34_INTERNAL_84cf53c8_4_k_cu_0ab7166c6thrust24THRUST_300001_SM_1000_NS12placeholders2_3E:
	.zero		1
	.type		_ZN34_INTERNAL_84cf53c8_4_k_cu_0ab7166c4cuda3std3__45__cpo4cendE,@object
	.size		_ZN34_INTERNAL_84cf53c8_4_k_cu_0ab7166c4cuda3std3__45__cpo4cendE,(_ZN34_INTERNAL_84cf53c8_4_k_cu_0ab7166c4cuda3std6ranges3__45__cpo4cendE - _ZN34_INTERNAL_84cf53c8_4_k_cu_0ab7166c4cuda3std3__45__cpo4cendE)
_ZN34_INTERNAL_84cf53c8_4_k_cu_0ab7166c4cuda3std3__45__cpo4cendE:
	.zero		1
	.type		_ZN34_INTERNAL_84cf53c8_4_k_cu_0ab7166c4cuda3std6ranges3__45__cpo4cendE,@object
	.size		_ZN34_INTERNAL_84cf53c8_4_k_cu_0ab7166c4cuda3std6ranges3__45__cpo4cendE,(_ZN34_INTERNAL_84cf53c8_4_k_cu_0ab7166c6thrust24THRUST_300001_SM_1000_NS12placeholders2_7E - _ZN34_INTERNAL_84cf53c8_4_k_cu_0ab7166c4cuda3std6ranges3__45__cpo4cendE)
_ZN34_INTERNAL_84cf53c8_4_k_cu_0ab7166c4cuda3std6ranges3__45__cpo4cendE:
	.zero		1
	.type		_ZN34_INTERNAL_84cf53c8_4_k_cu_0ab7166c6thrust24THRUST_300001_SM_1000_NS12placeholders2_7E,@object
	.size		_ZN34_INTERNAL_84cf53c8_4_k_cu_0ab7166c6thrust24THRUST_300001_SM_1000_NS12placeholders2_7E,(_ZN34_INTERNAL_84cf53c8_4_k_cu_0ab7166c4cuda3std3__45__cpo5crendE - _ZN34_INTERNAL_84cf53c8_4_k_cu_0ab7166c6thrust24THRUST_300001_SM_1000_NS12placeholders2_7E)
_ZN34_INTERNAL_84cf53c8_4_k_cu_0ab7166c6thrust24THRUST_300001_SM_1000_NS12placeholders2_7E:
	.zero		1
	.type		_ZN34_INTERNAL_84cf53c8_4_k_cu_0ab7166c4cuda3std3__45__cpo5crendE,@object
	.size		_ZN34_INTERNAL_84cf53c8_4_k_cu_0ab7166c4cuda3std3__45__cpo5crendE,(_ZN34_INTERNAL_84cf53c8_4_k_cu_0ab7166c4cuda3std6ranges3__45__cpo4prevE - _ZN34_INTERNAL_84cf53c8_4_k_cu_0ab7166c4cuda3std3__45__cpo5crendE)
_ZN34_INTERNAL_84cf53c8_4_k_cu_0ab7166c4cuda3std3__45__cpo5crendE:
	.zero		1
	.type		_ZN34_INTERNAL_84cf53c8_4_k_cu_0ab7166c4cuda3std6ranges3__45__cpo4prevE,@object
	.size		_ZN34_INTERNAL_84cf53c8_4_k_cu_0ab7166c4cuda3std6ranges3__45__cpo4prevE,(_ZN34_INTERNAL_84cf53c8_4_k_cu_0ab7166c4cuda3std6ranges3__45__cpo9iter_moveE - _ZN34_INTERNAL_84cf53c8_4_k_cu_0ab7166c4cuda3std6ranges3__45__cpo4prevE)
_ZN34_INTERNAL_84cf53c8_4_k_cu_0ab7166c4cuda3std6ranges3__45__cpo4prevE:
	.zero		1
	.type		_ZN34_INTERNAL_84cf53c8_4_k_cu_0ab7166c4cuda3std6ranges3__45__cpo9iter_moveE,@object
	.size		_ZN34_INTERNAL_84cf53c8_4_k_cu_0ab7166c4cuda3std6ranges3__45__cpo9iter_moveE,(_ZN34_INTERNAL_84cf53c8_4_k_cu_0ab7166c6thrust24THRUST_300001_SM_1000_NS6system6detail10sequential3seqE - _ZN34_INTERNAL_84cf53c8_4_k_cu_0ab7166c4cuda3std6ranges3__45__cpo9iter_moveE)
_ZN34_INTERNAL_84cf53c8_4_k_cu_0ab7166c4cuda3std6ranges3__45__cpo9iter_moveE:
	.zero		1
	.type		_ZN34_INTERNAL_84cf53c8_4_k_cu_0ab7166c6thrust24THRUST_300001_SM_1000_NS6system6detail10sequential3seqE,@object
	.size		_ZN34_INTERNAL_84cf53c8_4_k_cu_0ab7166c6thrust24THRUST_300001_SM_1000_NS6system6detail10sequential3seqE,(_ZN34_INTERNAL_84cf53c8_4_k_cu_0ab7166c6thrust24THRUST_300001_SM_1000_NS12placeholders2_9E - _ZN34_INTERNAL_84cf53c8_4_k_cu_0ab7166c6thrust24THRUST_300001_SM_1000_NS6system6detail10sequential3seqE)
_ZN34_INTERNAL_84cf53c8_4_k_cu_0ab7166c6thrust24THRUST_300001_SM_1000_NS6system6detail10sequential3seqE:
	.zero		1
	.type		_ZN34_INTERNAL_84cf53c8_4_k_cu_0ab7166c6thrust24THRUST_300001_SM_1000_NS12placeholders2_9E,@object
	.size		_ZN34_INTERNAL_84cf53c8_4_k_cu_0ab7166c6thrust24THRUST_300001_SM_1000_NS12placeholders2_9E,(_ZN34_INTERNAL_84cf53c8_4_k_cu_0ab7166c4cuda3std3__419piecewise_constructE - _ZN34_INTERNAL_84cf53c8_4_k_cu_0ab7166c6thrust24THRUST_300001_SM_1000_NS12placeholders2_9E)
_ZN34_INTERNAL_84cf53c8_4_k_cu_0ab7166c6thrust24THRUST_300001_SM_1000_NS12placeholders2_9E:
	.zero		1
	.type		_ZN34_INTERNAL_84cf53c8_4_k_cu_0ab7166c4cuda3std3__419piecewise_constructE,@object
	.size		_ZN34_INTERNAL_84cf53c8_4_k_cu_0ab7166c4cuda3std3__419piecewise_constructE,(_ZN34_INTERNAL_84cf53c8_4_k_cu_0ab7166c4cuda3std6ranges3__45__cpo5cdataE - _ZN34_INTERNAL_84cf53c8_4_k_cu_0ab7166c4cuda3std3__419piecewise_constructE)
_ZN34_INTERNAL_84cf53c8_4_k_cu_0ab7166c4cuda3std3__419piecewise_constructE:
	.zero		1
	.type		_ZN34_INTERNAL_84cf53c8_4_k_cu_0ab7166c4cuda3std6ranges3__45__cpo5cdataE,@object
	.size		_ZN34_INTERNAL_84cf53c8_4_k_cu_0ab7166c4cuda3std6ranges3__45__cpo5cdataE,(_ZN34_INTERNAL_84cf53c8_4_k_cu_0ab7166c6thrust24THRUST_300001_SM_1000_NS12placeholders2_1E - _ZN34_INTERNAL_84cf53c8_4_k_cu_0ab7166c4cuda3std6ranges3__45__cpo5cdataE)
_ZN34_INTERNAL_84cf53c8_4_k_cu_0ab7166c4cuda3std6ranges3__45__cpo5cdataE:
	.zero		1
	.type		_ZN34_INTERNAL_84cf53c8_4_k_cu_0ab7166c6thrust24THRUST_300001_SM_1000_NS12placeholders2_1E,@object
	.size		_ZN34_INTERNAL_84cf53c8_4_k_cu_0ab7166c6thrust24THRUST_300001_SM_1000_NS12placeholders2_1E,(_ZN34_INTERNAL_84cf53c8_4_k_cu_0ab7166c4cuda3std3__45__cpo3endE - _ZN34_INTERNAL_84cf53c8_4_k_cu_0ab7166c6thrust24THRUST_300001_SM_1000_NS12placeholders2_1E)
_ZN34_INTERNAL_84cf53c8_4_k_cu_0ab7166c6thrust24THRUST_300001_SM_1000_NS12placeholders2_1E:
	.zero		1
	.type		_ZN34_INTERNAL_84cf53c8_4_k_cu_0ab7166c4cuda3std3__45__cpo3endE,@object
	.size		_ZN34_INTERNAL_84cf53c8_4_k_cu_0ab7166c4cuda3std3__45__cpo3endE,(_ZN34_INTERNAL_84cf53c8_4_k_cu_0ab7166c4cuda3std6ranges3__45__cpo3endE - _ZN34_INTERNAL_84cf53c8_4_k_cu_0ab7166c4cuda3std3__45__cpo3endE)
_ZN34_INTERNAL_84cf53c8_4_k_cu_0ab7166c4cuda3std3__45__cpo3endE:
	.zero		1
	.type		_ZN34_INTERNAL_84cf53c8_4_k_cu_0ab7166c4cuda3std6ranges3__45__cpo3endE,@object
	.size		_ZN34_INTERNAL_84cf53c8_4_k_cu_0ab7166c4cuda3std6ranges3__45__cpo3endE,(_ZN34_INTERNAL_84cf53c8_4_k_cu_0ab7166c6thrust24THRUST_300001_SM_1000_NS12placeholders2_5E - _ZN34_INTERNAL_84cf53c8_4_k_cu_0ab7166c4cuda3std6ranges3__45__cpo3endE)
_ZN34_INTERNAL_84cf53c8_4_k_cu_0ab7166c4cuda3std6ranges3__45__cpo3endE:
	.zero		1
	.type		_ZN34_INTERNAL_84cf53c8_4_k_cu_0ab7166c6thrust24THRUST_300001_SM_1000_NS12placeholders2_5E,@object
	.size		_ZN34_INTERNAL_84cf53c8_4_k_cu_0ab7166c6thrust24THRUST_300001_SM_1000_NS12placeholders2_5E,(_ZN34_INTERNAL_84cf53c8_4_k_cu_0ab7166c4cuda3std3__45__cpo4rendE - _ZN34_INTERNAL_84cf53c8_4_k_cu_0ab7166c6thrust24THRUST_300001_SM_1000_NS12placeholders2_5E)
_ZN34_INTERNAL_84cf53c8_4_k_cu_0ab7166c6thrust24THRUST_300001_SM_1000_NS12placeholders2_5E:
	.zero		1
	.type		_ZN34_INTERNAL_84cf53c8_4_k_cu_0ab7166c4cuda3std3__45__cpo4rendE,@object
	.size		_ZN34_INTERNAL_84cf53c8_4_k_cu_0ab7166c4cuda3std3__45__cpo4rendE,(_ZN34_INTERNAL_84cf53c8_4_k_cu_0ab7166c4cuda3std6ranges3__45__cpo9iter_swapE - _ZN34_INTERNAL_84cf53c8_4_k_cu_0ab7166c4cuda3std3__45__cpo4rendE)
_ZN34_INTERNAL_84cf53c8_4_k_cu_0ab7166c4cuda3std3__45__cpo4rendE:
	.zero		1
	.type		_ZN34_INTERNAL_84cf53c8_4_k_cu_0ab7166c4cuda3std6ranges3__45__cpo9iter_swapE,@object
	.size		_ZN34_INTERNAL_84cf53c8_4_k_cu_0ab7166c4cuda3std6ranges3__45__cpo9iter_swapE,(_ZN34_INTERNAL_84cf53c8_4_k_cu_0ab7166c4cuda3std3__48unexpectE - _ZN34_INTERNAL_84cf53c8_4_k_cu_0ab7166c4cuda3std6ranges3__45__cpo9iter_swapE)
_ZN34_INTERNAL_84cf53c8_4_k_cu_0ab7166c4cuda3std6ranges3__45__cpo9iter_swapE:
	.zero		1
	.type		_ZN34_INTERNAL_84cf53c8_4_k_cu_0ab7166c4cuda3std3__48unexpectE,@object
	.size		_ZN34_INTERNAL_84cf53c8_4_k_cu_0ab7166c4cuda3std3__48unexpectE,(_ZN34_INTERNAL_84cf53c8_4_k_cu_0ab7166c6thrust24THRUST_300001_SM_1000_NS8cuda_cub3parE - _ZN34_INTERNAL_84cf53c8_4_k_cu_0ab7166c4cuda3std3__48unexpectE)
_ZN34_INTERNAL_84cf53c8_4_k_cu_0ab7166c4cuda3std3__48unexpectE:
	.zero		1
	.type		_ZN34_INTERNAL_84cf53c8_4_k_cu_0ab7166c6thrust24THRUST_300001_SM_1000_NS8cuda_cub3parE,@object
	.size		_ZN34_INTERNAL_84cf53c8_4_k_cu_0ab7166c6thrust24THRUST_300001_SM_1000_NS8cuda_cub3parE,(.L_38 - _ZN34_INTERNAL_84cf53c8_4_k_cu_0ab7166c6thrust24THRUST_300001_SM_1000_NS8cuda_cub3parE)
_ZN34_INTERNAL_84cf53c8_4_k_cu_0ab7166c6thrust24THRUST_300001_SM_1000_NS8cuda_cub3parE:
	.zero		1
.L_38:


//--------------------- .nv.constant0._ZN3cub18CUB_300001_SM_10006detail11EmptyKernelIvEEvv --------------------------
	.section	.nv.constant0._ZN3cub18CUB_300001_SM_10006detail11EmptyKernelIvEEvv,"a",@progbits
	.sectionflags	@""
	.align	4
.nv.constant0._ZN3cub18CUB_300001_SM_10006detail11EmptyKernelIvEEvv:
	.zero		896


//--------------------- .nv.constant0._Z6MatAddPA2_fS0_S0_ --------------------------
	.section	.nv.constant0._Z6MatAddPA2_fS0_S0_,"a",@progbits
	.sectionflags	@""
	.align	4
.nv.constant0._Z6MatAddPA2_fS0_S0_:
	.zero		920


//--------------------- SYMBOLS --------------------------

	.type		.nv.reservedSmem.offset0,@object
	.size		.nv.reservedSmem.offset0,0x4
	.type		vprintf,@function
